//
// Generated by NVIDIA NVVM Compiler
//
// Compiler Build ID: CL-36424714
// Cuda compilation tools, release 13.0, V13.0.88
// Based on NVVM 20.0.0
//

.version 9.0
.target sm_100
.address_size 64

	// .globl	_Z13saxpy_for_gpuPfS_fi

.visible .entry _Z13saxpy_for_gpuPfS_fi(
	.param .u64 .ptr .align 1 _Z13saxpy_for_gpuPfS_fi_param_0,
	.param .u64 .ptr .align 1 _Z13saxpy_for_gpuPfS_fi_param_1,
	.param .f32 _Z13saxpy_for_gpuPfS_fi_param_2,
	.param .u32 _Z13saxpy_for_gpuPfS_fi_param_3
)
{
	.reg .pred 	%p<2>;
	.reg .b32 	%r<6>;
	.reg .b32 	%f<5>;
	.reg .b64 	%rd<8>;

	ld.param.u64 	%rd1, [_Z13saxpy_for_gpuPfS_fi_param_0];
	ld.param.u64 	%rd2, [_Z13saxpy_for_gpuPfS_fi_param_1];
	ld.param.f32 	%f1, [_Z13saxpy_for_gpuPfS_fi_param_2];
	ld.param.u32 	%r2, [_Z13saxpy_for_gpuPfS_fi_param_3];
	mov.u32 	%r3, %ctaid.x;
	mov.u32 	%r4, %ntid.x;
	mov.u32 	%r5, %tid.x;
	mad.lo.s32 	%r1, %r3, %r4, %r5;
	setp.ge.s32 	%p1, %r1, %r2;
	@%p1 bra 	$L__BB0_2;
	cvta.to.global.u64 	%rd3, %rd1;
	cvta.to.global.u64 	%rd4, %rd2;
	mul.wide.s32 	%rd5, %r1, 4;
	add.s64 	%rd6, %rd3, %rd5;
	ld.global.f32 	%f2, [%rd6];
	add.s64 	%rd7, %rd4, %rd5;
	ld.global.f32 	%f3, [%rd7];
	fma.rn.f32 	%f4, %f1, %f2, %f3;
	st.global.f32 	[%rd7], %f4;
$L__BB0_2:
	ret;

}


// ===== COMPILED SASS (sm_100) =====

	.target	sm_100

	.elftype	@"ET_EXEC"


//--------------------- .note.nv.tkinfo           --------------------------
	.section	.note.nv.tkinfo,"",@"SHT_NOTE"
	.sectionflags	@"SHF_NOTE_NV_TKINFO"
	.tkinfo
        /*0018*/ 	.word	0x00000002
        /*0030*/ 	.string	""
        /*0030*/ 	.string	"ptxas"
        /*0030*/ 	.string	"Cuda compilation tools, release 13.0, V13.0.88"
        /*0030*/ 	.string	"Build cuda_13.0.r13.0/compiler.36424714_0"
        /*0030*/ 	.string	"-arch sm_100 -m 64 "



//--------------------- .note.nv.cuinfo           --------------------------
	.section	.note.nv.cuinfo,"",@"SHT_NOTE"
	.sectionflags	@"SHF_NOTE_NV_CUINFO"
        /*0018*/ 	.short	0x0002
        /*001a*/ 	.short	0x0064
        /*001c*/ 	.short	0x0082
	.zero		2


//--------------------- .nv.info                  --------------------------
	.section	.nv.info,"",@"SHT_CUDA_INFO"
	.align	4


	//----- nvinfo : EIATTR_REGCOUNT
	.align		4
        /*0000*/ 	.byte	0x04, 0x2f
        /*0002*/ 	.short	(.L_1 - .L_0)
	.align		4
.L_0:
        /*0004*/ 	.word	index@(_Z13saxpy_for_gpuPfS_fi)
        /*0008*/ 	.word	0x0000000a


	//----- nvinfo : EIATTR_FRAME_SIZE
	.align		4
.L_1:
        /*000c*/ 	.byte	0x04, 0x11
        /*000e*/ 	.short	(.L_3 - .L_2)
	.align		4
.L_2:
        /*0010*/ 	.word	index@(_Z13saxpy_for_gpuPfS_fi)
        /*0014*/ 	.word	0x00000000


	//----- nvinfo : EIATTR_MIN_STACK_SIZE
	.align		4
.L_3:
        /*0018*/ 	.byte	0x04, 0x12
        /*001a*/ 	.short	(.L_5 - .L_4)
	.align		4
.L_4:
        /*001c*/ 	.word	index@(_Z13saxpy_for_gpuPfS_fi)
        /*0020*/ 	.word	0x00000000
.L_5:


//--------------------- .nv.compat                --------------------------
	.section	.nv.compat,"",@"SHT_CUDA_COMPAT_INFO"
	.align	4
        /*0000*/ 	.byte	0x02, 0x09, 0x00, 0x00, 0x02, 0x02, 0x01, 0x00, 0x02, 0x05, 0x05, 0x00, 0x03, 0x07, 0x01, 0x01
        /*0010*/ 	.byte	0x02, 0x03, 0x00, 0x00, 0x02, 0x06, 0x01, 0x00, 0x04, 0x0b, 0x08, 0x00, 0x09, 0x00, 0x00, 0x00
        /*0020*/ 	.byte	0x00, 0x00, 0x00, 0x00


//--------------------- .nv.info._Z13saxpy_for_gpuPfS_fi --------------------------
	.section	.nv.info._Z13saxpy_for_gpuPfS_fi,"",@"SHT_CUDA_INFO"
	.sectionflags	@""
	.align	4


	//----- nvinfo : EIATTR_CUDA_API_VERSION
	.align		4
        /*0000*/ 	.byte	0x04, 0x37
        /*0002*/ 	.short	(.L_7 - .L_6)
.L_6:
        /*0004*/ 	.word	0x00000082


	//----- nvinfo : EIATTR_KPARAM_INFO
	.align		4
.L_7:
        /*0008*/ 	.byte	0x04, 0x17
        /*000a*/ 	.short	(.L_9 - .L_8)
.L_8:
        /*000c*/ 	.word	0x00000000
        /*0010*/ 	.short	0x0003
        /*0012*/ 	.short	0x0014
        /*0014*/ 	.byte	0x00, 0xf0, 0x11, 0x00


	//----- nvinfo : EIATTR_KPARAM_INFO
	.align		4
.L_9:
        /*0018*/ 	.byte	0x04, 0x17
        /*001a*/ 	.short	(.L_11 - .L_10)
.L_10:
        /*001c*/ 	.word	0x00000000
        /*0020*/ 	.short	0x0002
        /*0022*/ 	.short	0x0010
        /*0024*/ 	.byte	0x00, 0xf0, 0x11, 0x00


	//----- nvinfo : EIATTR_KPARAM_INFO
	.align		4
.L_11:
        /*0028*/ 	.byte	0x04, 0x17
        /*002a*/ 	.short	(.L_13 - .L_12)
.L_12:
        /*002c*/ 	.word	0x00000000
        /*0030*/ 	.short	0x0001
        /*0032*/ 	.short	0x0008
        /*0034*/ 	.byte	0x00, 0xf5, 0x21, 0x00


	//----- nvinfo : EIATTR_KPARAM_INFO
	.align		4
.L_13:
        /*0038*/ 	.byte	0x04, 0x17
        /*003a*/ 	.short	(.L_15 - .L_14)
.L_14:
        /*003c*/ 	.word	0x00000000
        /*0040*/ 	.short	0x0000
        /*0042*/ 	.short	0x0000
        /*0044*/ 	.byte	0x00, 0xf5, 0x21, 0x00


	//----- nvinfo : EIATTR_SPARSE_MMA_MASK
	.align		4
.L_15:
        /*0048*/ 	.byte	0x03, 0x50
        /*004a*/ 	.short	0x0000


	//----- nvinfo : EIATTR_MAXREG_COUNT
	.align		4
        /*004c*/ 	.byte	0x03, 0x1b
        /*004e*/ 	.short	0x00ff


	//----- nvinfo : EIATTR_MERCURY_ISA_VERSION
	.align		4
        /*0050*/ 	.byte	0x03, 0x5f
        /*0052*/ 	.short	0x0101


	//----- nvinfo : EIATTR_VRC_CTA_INIT_COUNT
	.align		4
        /*0054*/ 	.byte	0x02, 0x4a
	.zero		1
	.zero		1


	//----- nvinfo : EIATTR_EXIT_INSTR_OFFSETS
	.align		4
        /*0058*/ 	.byte	0x04, 0x1c
        /*005a*/ 	.short	(.L_17 - .L_16)


	//   ....[0]....
.L_16:
        /*005c*/ 	.word	0x00000070


	//   ....[1]....
        /*0060*/ 	.word	0x00000120


	//----- nvinfo : EIATTR_CBANK_PARAM_SIZE
	.align		4
.L_17:
        /*0064*/ 	.byte	0x03, 0x19
        /*0066*/ 	.short	0x0018


	//----- nvinfo : EIATTR_PARAM_CBANK
	.align		4
        /*0068*/ 	.byte	0x04, 0x0a
        /*006a*/ 	.short	(.L_19 - .L_18)
	.align		4
.L_18:
        /*006c*/ 	.word	index@(.nv.constant0._Z13saxpy_for_gpuPfS_fi)
        /*0070*/ 	.short	0x0380
        /*0072*/ 	.short	0x0018


	//----- nvinfo : EIATTR_SW_WAR
	.align		4
.L_19:
        /*0074*/ 	.byte	0x04, 0x36
        /*0076*/ 	.short	(.L_21 - .L_20)
.L_20:
        /*0078*/ 	.word	0x00000008
.L_21:


//--------------------- .nv.callgraph             --------------------------
	.section	.nv.callgraph,"",@"SHT_CUDA_CALLGRAPH"
	.align	4
	.sectionentsize	8
	.align		4
        /*0000*/ 	.word	0x00000000
	.align		4
        /*0004*/ 	.word	0xffffffff
	.align		4
        /*0008*/ 	.word	0x00000000
	.align		4
        /*000c*/ 	.word	0xfffffffe
	.align		4
        /*0010*/ 	.word	0x00000000
	.align		4
        /*0014*/ 	.word	0xfffffffd
	.align		4
        /*0018*/ 	.word	0x00000000
	.align		4
        /*001c*/ 	.word	0xfffffffc


//--------------------- .text._Z13saxpy_for_gpuPfS_fi --------------------------
	.section	.text._Z13saxpy_for_gpuPfS_fi,"ax",@progbits
	.align	128
        .global         _Z13saxpy_for_gpuPfS_fi
        .type           _Z13saxpy_for_gpuPfS_fi,@function
        .size           _Z13saxpy_for_gpuPfS_fi,(.L_x_1 - _Z13saxpy_for_gpuPfS_fi)
        .other          _Z13saxpy_for_gpuPfS_fi,@"STO_CUDA_ENTRY STV_DEFAULT"
_Z13saxpy_for_gpuPfS_fi:
.text._Z13saxpy_for_gpuPfS_fi:
[----:B------:R-:W-:Y:S01]  /*0000*/  LDC R1, c[0x0][0x37c] ;  /* 0x0000df00ff017b82 */ /* 0x000fe20000000800 */
[----:B------:R-:W0:Y:S07]  /*0010*/  S2R R0, SR_TID.X ;  /* 0x0000000000007919 */ /* 0x000e2e0000002100 */
[----:B------:R-:W0:Y:S01]  /*0020*/  S2UR UR4, SR_CTAID.X ;  /* 0x00000000000479c3 */ /* 0x000e220000002500 */
[----:B------:R-:W1:Y:S07]  /*0030*/  LDCU UR5, c[0x0][0x394] ;  /* 0x00007280ff0577ac */ /* 0x000e6e0008000800 */
[----:B------:R-:W0:Y:S02]  /*0040*/  LDC R7, c[0x0][0x360] ;  /* 0x0000d800ff077b82 */ /* 0x000e240000000800 */
[----:B0-----:R-:W-:-:S05]  /*0050*/  IMAD R7, R7, UR4, R0 ;  /* 0x0000000407077c24 */ /* 0x001fca000f8e0200 */
[----:B-1----:R-:W-:-:S13]  /*0060*/  ISETP.GE.AND P0, PT, R7, UR5, PT ;  /* 0x0000000507007c0c */ /* 0x002fda000bf06270 */
[----:B------:R-:W-:Y:S05]  /*0070*/  @P0 EXIT ;  /* 0x000000000000094d */ /* 0x000fea0003800000 */
[----:B------:R-:W0:Y:S01]  /*0080*/  LDC.64 R2, c[0x0][0x380] ;  /* 0x0000e000ff027b82 */ /* 0x000e220000000a00 */
[----:B------:R-:W1:Y:S01]  /*0090*/  LDCU.64 UR4, c[0x0][0x358] ;  /* 0x00006b00ff0477ac */ /* 0x000e620008000a00 */
[----:B------:R-:W2:Y:S06]  /*00a0*/  LDCU UR6, c[0x0][0x390] ;  /* 0x00007200ff0677ac */ /* 0x000eac0008000800 */
[----:B------:R-:W3:Y:S01]  /*00b0*/  LDC.64 R4, c[0x0][0x388] ;  /* 0x0000e200ff047b82 */ /* 0x000ee20000000a00 */
[----:B0-----:R-:W-:-:S06]  /*00c0*/  IMAD.WIDE R2, R7, 0x4, R2 ;  /* 0x0000000407027825 */ /* 0x001fcc00078e0202 */
[----:B-1----:R-:W2:Y:S01]  /*00d0*/  LDG.E R2, desc[UR4][R2.64] ;  /* 0x0000000402027981 */ /* 0x002ea2000c1e1900 */
[----:B---3--:R-:W-:-:S05]  /*00e0*/  IMAD.WIDE R4, R7, 0x4, R4 ;  /* 0x0000000407047825 */ /* 0x008fca00078e0204 */
[----:B------:R-:W2:Y:S02]  /*00f0*/  LDG.E R7, desc[UR4][R4.64] ;  /* 0x0000000404077981 */ /* 0x000ea4000c1e1900 */
[----:B--2---:R-:W-:-:S05]  /*0100*/  FFMA R7, R2, UR6, R7 ;  /* 0x0000000602077c23 */ /* 0x004fca0008000007 */
[----:B------:R-:W-:Y:S01]  /*0110*/  STG.E desc[UR4][R4.64], R7 ;  /* 0x0000000704007986 */ /* 0x000fe2000c101904 */
[----:B------:R-:W-:Y:S05]  /*0120*/  EXIT ;  /* 0x000000000000794d */ /* 0x000fea0003800000 */
.L_x_0:
[----:B------:R-:W-:-:S00]  /*0130*/  BRA `(.L_x_0) ;  /* 0xfffffffc00fc7947 */ /* 0x000fc0000383ffff */
[----:B------:R-:W-:-:S00]  /*0140*/  NOP ;  /* 0x0000000000007918 */ /* 0x000fc00000000000 */
        /* <DEDUP_REMOVED lines=11> */
.L_x_1:


//--------------------- .nv.shared.reserved.0     --------------------------
	.section	.nv.shared.reserved.0,"aw",@nobits
	.weak		__nv_reservedSMEM_offset_0_alias
	.size		__nv_reservedSMEM_offset_0_alias, 0, 64
	.other		__nv_reservedSMEM_offset_0_alias,@"STO_CUDA_RESERVED_SHARED STV_DEFAULT"
__nv_reservedSMEM_offset_0_alias:
	.zero		0
	.zero		64


//--------------------- .nv.constant0._Z13saxpy_for_gpuPfS_fi --------------------------
	.section	.nv.constant0._Z13saxpy_for_gpuPfS_fi,"a",@progbits
	.sectionflags	@""
	.align	4
.nv.constant0._Z13saxpy_for_gpuPfS_fi:
	.zero		920


//--------------------- SYMBOLS --------------------------

	.type		.nv.reservedSmem.offset0,@object
	.size		.nv.reservedSmem.offset0,0x4
